//
// Generated by NVIDIA NVVM Compiler
//
// Compiler Build ID: CL-36424714
// Cuda compilation tools, release 13.0, V13.0.88
// Based on NVVM 20.0.0
//

.version 9.0
.target sm_100
.address_size 64

	// .globl	_Z10transpose1PKdPdi
// _ZZ10transpose1PKdPdiE1S has been demoted

.visible .entry _Z10transpose1PKdPdi(
	.param .u64 .ptr .align 1 _Z10transpose1PKdPdi_param_0,
	.param .u64 .ptr .align 1 _Z10transpose1PKdPdi_param_1,
	.param .u32 _Z10transpose1PKdPdi_param_2
)
{
	.reg .pred 	%p<3>;
	.reg .b32 	%r<29>;
	.reg .b64 	%rd<9>;
	.reg .b64 	%fd<3>;
	// demoted variable
	.shared .align 8 .b8 _ZZ10transpose1PKdPdiE1S[8192];
	ld.param.u64 	%rd1, [_Z10transpose1PKdPdi_param_0];
	ld.param.u64 	%rd2, [_Z10transpose1PKdPdi_param_1];
	ld.param.u32 	%r10, [_Z10transpose1PKdPdi_param_2];
	mov.u32 	%r11, %ctaid.x;
	shl.b32 	%r1, %r11, 5;
	mov.u32 	%r12, %ctaid.y;
	shl.b32 	%r2, %r12, 5;
	mov.u32 	%r3, %tid.x;
	add.s32 	%r4, %r1, %r3;
	mov.u32 	%r5, %tid.y;
	add.s32 	%r13, %r2, %r5;
	max.s32 	%r14, %r4, %r13;
	setp.ge.s32 	%p1, %r14, %r10;
	@%p1 bra 	$L__BB0_2;
	cvta.to.global.u64 	%rd3, %rd1;
	mad.lo.s32 	%r15, %r10, %r13, %r4;
	mul.wide.s32 	%rd4, %r15, 8;
	add.s64 	%rd5, %rd3, %rd4;
	ld.global.f64 	%fd1, [%rd5];
	shl.b32 	%r16, %r5, 8;
	mov.u32 	%r17, _ZZ10transpose1PKdPdiE1S;
	add.s32 	%r18, %r17, %r16;
	shl.b32 	%r19, %r3, 3;
	add.s32 	%r20, %r18, %r19;
	st.shared.f64 	[%r20], %fd1;
$L__BB0_2:
	bar.sync 	0;
	add.s32 	%r7, %r1, %r5;
	add.s32 	%r21, %r2, %r3;
	max.s32 	%r22, %r7, %r21;
	setp.ge.s32 	%p2, %r22, %r10;
	@%p2 bra 	$L__BB0_4;
	shl.b32 	%r23, %r3, 8;
	mov.u32 	%r24, _ZZ10transpose1PKdPdiE1S;
	add.s32 	%r25, %r24, %r23;
	shl.b32 	%r26, %r5, 3;
	add.s32 	%r27, %r25, %r26;
	ld.shared.f64 	%fd2, [%r27];
	mad.lo.s32 	%r28, %r10, %r7, %r21;
	cvta.to.global.u64 	%rd6, %rd2;
	mul.wide.s32 	%rd7, %r28, 8;
	add.s64 	%rd8, %rd6, %rd7;
	st.global.f64 	[%rd8], %fd2;
$L__BB0_4:
	ret;

}


// ===== COMPILED SASS (sm_100) =====

	.target	sm_100

	.elftype	@"ET_EXEC"


//--------------------- .note.nv.tkinfo           --------------------------
	.section	.note.nv.tkinfo,"",@"SHT_NOTE"
	.sectionflags	@"SHF_NOTE_NV_TKINFO"
	.tkinfo
        /*0018*/ 	.word	0x00000002
        /*0030*/ 	.string	""
        /*0030*/ 	.string	"ptxas"
        /*0030*/ 	.string	"Cuda compilation tools, release 13.0, V13.0.88"
        /*0030*/ 	.string	"Build cuda_13.0.r13.0/compiler.36424714_0"
        /*0030*/ 	.string	"-arch sm_100 -m 64 "



//--------------------- .note.nv.cuinfo           --------------------------
	.section	.note.nv.cuinfo,"",@"SHT_NOTE"
	.sectionflags	@"SHF_NOTE_NV_CUINFO"
        /*0018*/ 	.short	0x0002
        /*001a*/ 	.short	0x0064
        /*001c*/ 	.short	0x0082
	.zero		2


//--------------------- .nv.info                  --------------------------
	.section	.nv.info,"",@"SHT_CUDA_INFO"
	.align	4


	//----- nvinfo : EIATTR_REGCOUNT
	.align		4
        /*0000*/ 	.byte	0x04, 0x2f
        /*0002*/ 	.short	(.L_1 - .L_0)
	.align		4
.L_0:
        /*0004*/ 	.word	index@(_Z10transpose1PKdPdi)
        /*0008*/ 	.word	0x0000000e


	//----- nvinfo : EIATTR_FRAME_SIZE
	.align		4
.L_1:
        /*000c*/ 	.byte	0x04, 0x11
        /*000e*/ 	.short	(.L_3 - .L_2)
	.align		4
.L_2:
        /*0010*/ 	.word	index@(_Z10transpose1PKdPdi)
        /*0014*/ 	.word	0x00000000


	//----- nvinfo : EIATTR_MIN_STACK_SIZE
	.align		4
.L_3:
        /*0018*/ 	.byte	0x04, 0x12
        /*001a*/ 	.short	(.L_5 - .L_4)
	.align		4
.L_4:
        /*001c*/ 	.word	index@(_Z10transpose1PKdPdi)
        /*0020*/ 	.word	0x00000000
.L_5:


//--------------------- .nv.compat                --------------------------
	.section	.nv.compat,"",@"SHT_CUDA_COMPAT_INFO"
	.align	4
        /*0000*/ 	.byte	0x02, 0x09, 0x00, 0x00, 0x02, 0x02, 0x01, 0x00, 0x02, 0x05, 0x05, 0x00, 0x03, 0x07, 0x01, 0x01
        /*0010*/ 	.byte	0x02, 0x03, 0x00, 0x00, 0x02, 0x06, 0x01, 0x00, 0x04, 0x0b, 0x08, 0x00, 0x09, 0x00, 0x00, 0x00
        /*0020*/ 	.byte	0x00, 0x00, 0x00, 0x00


//--------------------- .nv.info._Z10transpose1PKdPdi --------------------------
	.section	.nv.info._Z10transpose1PKdPdi,"",@"SHT_CUDA_INFO"
	.sectionflags	@""
	.align	4


	//----- nvinfo : EIATTR_CUDA_API_VERSION
	.align		4
        /*0000*/ 	.byte	0x04, 0x37
        /*0002*/ 	.short	(.L_7 - .L_6)
.L_6:
        /*0004*/ 	.word	0x00000082


	//----- nvinfo : EIATTR_KPARAM_INFO
	.align		4
.L_7:
        /*0008*/ 	.byte	0x04, 0x17
        /*000a*/ 	.short	(.L_9 - .L_8)
.L_8:
        /*000c*/ 	.word	0x00000000
        /*0010*/ 	.short	0x0002
        /*0012*/ 	.short	0x0010
        /*0014*/ 	.byte	0x00, 0xf0, 0x11, 0x00


	//----- nvinfo : EIATTR_KPARAM_INFO
	.align		4
.L_9:
        /*0018*/ 	.byte	0x04, 0x17
        /*001a*/ 	.short	(.L_11 - .L_10)
.L_10:
        /*001c*/ 	.word	0x00000000
        /*0020*/ 	.short	0x0001
        /*0022*/ 	.short	0x0008
        /*0024*/ 	.byte	0x00, 0xf5, 0x21, 0x00


	//----- nvinfo : EIATTR_KPARAM_INFO
	.align		4
.L_11:
        /*0028*/ 	.byte	0x04, 0x17
        /*002a*/ 	.short	(.L_13 - .L_12)
.L_12:
        /*002c*/ 	.word	0x00000000
        /*0030*/ 	.short	0x0000
        /*0032*/ 	.short	0x0000
        /*0034*/ 	.byte	0x00, 0xf5, 0x21, 0x00


	//----- nvinfo : EIATTR_SPARSE_MMA_MASK
	.align		4
.L_13:
        /*0038*/ 	.byte	0x03, 0x50
        /*003a*/ 	.short	0x0000


	//----- nvinfo : EIATTR_MAXREG_COUNT
	.align		4
        /*003c*/ 	.byte	0x03, 0x1b
        /*003e*/ 	.short	0x00ff


	//----- nvinfo : EIATTR_NUM_BARRIERS
	.align		4
        /*0040*/ 	.byte	0x02, 0x4c
        /*0042*/ 	.byte	0x01
	.zero		1


	//----- nvinfo : EIATTR_MERCURY_ISA_VERSION
	.align		4
        /*0044*/ 	.byte	0x03, 0x5f
        /*0046*/ 	.short	0x0101


	//----- nvinfo : EIATTR_VRC_CTA_INIT_COUNT
	.align		4
        /*0048*/ 	.byte	0x02, 0x4a
	.zero		1
	.zero		1


	//----- nvinfo : EIATTR_EXIT_INSTR_OFFSETS
	.align		4
        /*004c*/ 	.byte	0x04, 0x1c
        /*004e*/ 	.short	(.L_15 - .L_14)


	//   ....[0]....
.L_14:
        /*0050*/ 	.word	0x000001a0


	//   ....[1]....
        /*0054*/ 	.word	0x00000250


	//----- nvinfo : EIATTR_CBANK_PARAM_SIZE
	.align		4
.L_15:
        /*0058*/ 	.byte	0x03, 0x19
        /*005a*/ 	.short	0x0014


	//----- nvinfo : EIATTR_PARAM_CBANK
	.align		4
        /*005c*/ 	.byte	0x04, 0x0a
        /*005e*/ 	.short	(.L_17 - .L_16)
	.align		4
.L_16:
        /*0060*/ 	.word	index@(.nv.constant0._Z10transpose1PKdPdi)
        /*0064*/ 	.short	0x0380
        /*0066*/ 	.short	0x0014


	//----- nvinfo : EIATTR_SW_WAR
	.align		4
.L_17:
        /*0068*/ 	.byte	0x04, 0x36
        /*006a*/ 	.short	(.L_19 - .L_18)
.L_18:
        /*006c*/ 	.word	0x00000008
.L_19:


//--------------------- .nv.callgraph             --------------------------
	.section	.nv.callgraph,"",@"SHT_CUDA_CALLGRAPH"
	.align	4
	.sectionentsize	8
	.align		4
        /*0000*/ 	.word	0x00000000
	.align		4
        /*0004*/ 	.word	0xffffffff
	.align		4
        /*0008*/ 	.word	0x00000000
	.align		4
        /*000c*/ 	.word	0xfffffffe
	.align		4
        /*0010*/ 	.word	0x00000000
	.align		4
        /*0014*/ 	.word	0xfffffffd
	.align		4
        /*0018*/ 	.word	0x00000000
	.align		4
        /*001c*/ 	.word	0xfffffffc


//--------------------- .text._Z10transpose1PKdPdi --------------------------
	.section	.text._Z10transpose1PKdPdi,"ax",@progbits
	.align	128
        .global         _Z10transpose1PKdPdi
        .type           _Z10transpose1PKdPdi,@function
        .size           _Z10transpose1PKdPdi,(.L_x_1 - _Z10transpose1PKdPdi)
        .other          _Z10transpose1PKdPdi,@"STO_CUDA_ENTRY STV_DEFAULT"
_Z10transpose1PKdPdi:
.text._Z10transpose1PKdPdi:
[----:B------:R-:W-:Y:S01]  /*0000*/  LDC R1, c[0x0][0x37c] ;  /* 0x0000df00ff017b82 */ /* 0x000fe20000000800 */
[----:B------:R-:W0:Y:S01]  /*0010*/  S2R R6, SR_CTAID.X ;  /* 0x0000000000067919 */ /* 0x000e220000002500 */
[----:B------:R-:W1:Y:S01]  /*0020*/  LDCU UR8, c[0x0][0x390] ;  /* 0x00007200ff0877ac */ /* 0x000e620008000800 */
[----:B------:R-:W0:Y:S01]  /*0030*/  S2R R9, SR_TID.X ;  /* 0x0000000000097919 */ /* 0x000e220000002100 */
[----:B------:R-:W2:Y:S01]  /*0040*/  LDCU.64 UR6, c[0x0][0x358] ;  /* 0x00006b00ff0677ac */ /* 0x000ea20008000a00 */
[----:B------:R-:W3:Y:S01]  /*0050*/  S2R R11, SR_TID.Y ;  /* 0x00000000000b7919 */ /* 0x000ee20000002200 */
[----:B------:R-:W3:Y:S01]  /*0060*/  S2R R7, SR_CTAID.Y ;  /* 0x0000000000077919 */ /* 0x000ee20000002600 */
[----:B0-----:R-:W-:Y:S02]  /*0070*/  IMAD R0, R6, 0x20, R9 ;  /* 0x0000002006007824 */ /* 0x001fe400078e0209 */
[----:B---3--:R-:W-:-:S05]  /*0080*/  IMAD R5, R7, 0x20, R11 ;  /* 0x0000002007057824 */ /* 0x008fca00078e020b */
[----:B------:R-:W-:-:S04]  /*0090*/  VIMNMX R2, PT, PT, R0, R5, !PT ;  /* 0x0000000500027248 */ /* 0x000fc80007fe0100 */
[----:B-1----:R-:W-:-:S13]  /*00a0*/  ISETP.GE.AND P0, PT, R2, UR8, PT ;  /* 0x0000000802007c0c */ /* 0x002fda000bf06270 */
[----:B------:R-:W0:Y:S01]  /*00b0*/  @!P0 LDC.64 R2, c[0x0][0x380] ;  /* 0x0000e000ff028b82 */ /* 0x000e220000000a00 */
[----:B------:R-:W-:-:S04]  /*00c0*/  @!P0 IMAD R5, R5, UR8, R0 ;  /* 0x0000000805058c24 */ /* 0x000fc8000f8e0200 */
[----:B0-----:R-:W-:-:S06]  /*00d0*/  @!P0 IMAD.WIDE R2, R5, 0x8, R2 ;  /* 0x0000000805028825 */ /* 0x001fcc00078e0202 */
[----:B--2---:R-:W2:Y:S01]  /*00e0*/  @!P0 LDG.E.64 R2, desc[UR6][R2.64] ;  /* 0x0000000602028981 */ /* 0x004ea2000c1e1b00 */
[----:B------:R-:W-:Y:S01]  /*00f0*/  @!P0 MOV R0, 0x400 ;  /* 0x0000040000008802 */ /* 0x000fe20000000f00 */
[----:B------:R-:W-:Y:S01]  /*0100*/  IMAD R7, R7, 0x20, R9 ;  /* 0x0000002007077824 */ /* 0x000fe200078e0209 */
[----:B------:R-:W-:Y:S01]  /*0110*/  LEA R6, R6, R11, 0x5 ;  /* 0x0000000b06067211 */ /* 0x000fe200078e28ff */
[----:B------:R-:W0:Y:S03]  /*0120*/  @!P0 S2R R5, SR_CgaCtaId ;  /* 0x0000000000058919 */ /* 0x000e260000008800 */
[----:B------:R-:W-:-:S04]  /*0130*/  VIMNMX R4, PT, PT, R6, R7, !PT ;  /* 0x0000000706047248 */ /* 0x000fc80007fe0100 */
[----:B------:R-:W-:Y:S02]  /*0140*/  ISETP.GE.AND P1, PT, R4, UR8, PT ;  /* 0x0000000804007c0c */ /* 0x000fe4000bf26270 */
[----:B0-----:R-:W-:-:S04]  /*0150*/  @!P0 LEA R0, R5, R0, 0x18 ;  /* 0x0000000005008211 */ /* 0x001fc800078ec0ff */
[----:B------:R-:W-:-:S05]  /*0160*/  @!P0 LEA R0, R11, R0, 0x8 ;  /* 0x000000000b008211 */ /* 0x000fca00078e40ff */
[----:B------:R-:W-:-:S05]  /*0170*/  @!P0 IMAD R5, R9, 0x8, R0 ;  /* 0x0000000809058824 */ /* 0x000fca00078e0200 */
[----:B--2---:R0:W-:Y:S01]  /*0180*/  @!P0 STS.64 [R5], R2 ;  /* 0x0000000205008388 */ /* 0x0041e20000000a00 */
[----:B------:R-:W-:Y:S06]  /*0190*/  BAR.SYNC.DEFER_BLOCKING 0x0 ;  /* 0x0000000000007b1d */ /* 0x000fec0000010000 */
[----:B------:R-:W-:Y:S05]  /*01a0*/  @P1 EXIT ;  /* 0x000000000000194d */ /* 0x000fea0003800000 */
[----:B------:R-:W1:Y:S01]  /*01b0*/  S2UR UR5, SR_CgaCtaId ;  /* 0x00000000000579c3 */ /* 0x000e620000008800 */
[----:B------:R-:W-:Y:S01]  /*01c0*/  UMOV UR4, 0x400 ;  /* 0x0000040000047882 */ /* 0x000fe20000000000 */
[----:B------:R-:W-:-:S06]  /*01d0*/  IMAD R7, R6, UR8, R7 ;  /* 0x0000000806077c24 */ /* 0x000fcc000f8e0207 */
[----:B0-----:R-:W0:Y:S01]  /*01e0*/  LDC.64 R4, c[0x0][0x388] ;  /* 0x0000e200ff047b82 */ /* 0x001e220000000a00 */
[----:B-1----:R-:W-:-:S06]  /*01f0*/  ULEA UR4, UR5, UR4, 0x18 ;  /* 0x0000000405047291 */ /* 0x002fcc000f8ec0ff */
[----:B------:R-:W-:Y:S01]  /*0200*/  LEA R0, R9, UR4, 0x8 ;  /* 0x0000000409007c11 */ /* 0x000fe2000f8e40ff */
[----:B0-----:R-:W-:-:S03]  /*0210*/  IMAD.WIDE R4, R7, 0x8, R4 ;  /* 0x0000000807047825 */ /* 0x001fc600078e0204 */
[----:B------:R-:W-:-:S05]  /*0220*/  LEA R0, R11, R0, 0x3 ;  /* 0x000000000b007211 */ /* 0x000fca00078e18ff */
[----:B------:R-:W0:Y:S04]  /*0230*/  LDS.64 R2, [R0] ;  /* 0x0000000000027984 */ /* 0x000e280000000a00 */
[----:B0-----:R-:W-:Y:S01]  /*0240*/  STG.E.64 desc[UR6][R4.64], R2 ;  /* 0x0000000204007986 */ /* 0x001fe2000c101b06 */
[----:B------:R-:W-:Y:S05]  /*0250*/  EXIT ;  /* 0x000000000000794d */ /* 0x000fea0003800000 */
.L_x_0:
[----:B------:R-:W-:-:S00]  /*0260*/  BRA `(.L_x_0) ;  /* 0xfffffffc00fc7947 */ /* 0x000fc0000383ffff */
[----:B------:R-:W-:-:S00]  /*0270*/  NOP ;  /* 0x0000000000007918 */ /* 0x000fc00000000000 */
        /* <DEDUP_REMOVED lines=8> */
.L_x_1:


//--------------------- .nv.shared._Z10transpose1PKdPdi --------------------------
	.section	.nv.shared._Z10transpose1PKdPdi,"aw",@nobits
	.sectionflags	@""
	.align	8
.nv.shared._Z10transpose1PKdPdi:
	.zero		9216


//--------------------- .nv.shared.reserved.0     --------------------------
	.section	.nv.shared.reserved.0,"aw",@nobits
	.weak		__nv_reservedSMEM_offset_0_alias
	.size		__nv_reservedSMEM_offset_0_alias, 0, 64
	.other		__nv_reservedSMEM_offset_0_alias,@"STO_CUDA_RESERVED_SHARED STV_DEFAULT"
__nv_reservedSMEM_offset_0_alias:
	.zero		0
	.zero		64


//--------------------- .nv.constant0._Z10transpose1PKdPdi --------------------------
	.section	.nv.constant0._Z10transpose1PKdPdi,"a",@progbits
	.sectionflags	@""
	.align	4
.nv.constant0._Z10transpose1PKdPdi:
	.zero		916


//--------------------- SYMBOLS --------------------------

	.type		.nv.reservedSmem.offset0,@object
	.size		.nv.reservedSmem.offset0,0x4
	.type		.nv.reservedSmem.cap,@object
	.size		.nv.reservedSmem.cap,0x4
